//
// Generated by NVIDIA NVVM Compiler
//
// Compiler Build ID: CL-36424714
// Cuda compilation tools, release 13.0, V13.0.88
// Based on NVVM 20.0.0
//

.version 9.0
.target sm_100
.address_size 64

	// .globl	_Z7bmk_addPiS_S_

.visible .entry _Z7bmk_addPiS_S_(
	.param .u64 .ptr .align 1 _Z7bmk_addPiS_S__param_0,
	.param .u64 .ptr .align 1 _Z7bmk_addPiS_S__param_1,
	.param .u64 .ptr .align 1 _Z7bmk_addPiS_S__param_2
)
{
	.reg .b32 	%r<8>;
	.reg .b64 	%rd<11>;

	ld.param.u64 	%rd1, [_Z7bmk_addPiS_S__param_0];
	ld.param.u64 	%rd2, [_Z7bmk_addPiS_S__param_1];
	ld.param.u64 	%rd3, [_Z7bmk_addPiS_S__param_2];
	cvta.to.global.u64 	%rd4, %rd3;
	cvta.to.global.u64 	%rd5, %rd2;
	cvta.to.global.u64 	%rd6, %rd1;
	mov.u32 	%r1, %ntid.x;
	mov.u32 	%r2, %ctaid.x;
	mov.u32 	%r3, %tid.x;
	mad.lo.s32 	%r4, %r1, %r2, %r3;
	mul.wide.s32 	%rd7, %r4, 4;
	add.s64 	%rd8, %rd6, %rd7;
	ld.global.u32 	%r5, [%rd8];
	add.s64 	%rd9, %rd5, %rd7;
	ld.global.u32 	%r6, [%rd9];
	add.s32 	%r7, %r6, %r5;
	add.s64 	%rd10, %rd4, %rd7;
	st.global.u32 	[%rd10], %r7;
	ret;

}


// ===== COMPILED SASS (sm_100) =====

	.target	sm_100

	.elftype	@"ET_EXEC"


//--------------------- .note.nv.tkinfo           --------------------------
	.section	.note.nv.tkinfo,"",@"SHT_NOTE"
	.sectionflags	@"SHF_NOTE_NV_TKINFO"
	.tkinfo
        /*0018*/ 	.word	0x00000002
        /*0030*/ 	.string	""
        /*0030*/ 	.string	"ptxas"
        /*0030*/ 	.string	"Cuda compilation tools, release 13.0, V13.0.88"
        /*0030*/ 	.string	"Build cuda_13.0.r13.0/compiler.36424714_0"
        /*0030*/ 	.string	"-arch sm_100 -m 64 "



//--------------------- .note.nv.cuinfo           --------------------------
	.section	.note.nv.cuinfo,"",@"SHT_NOTE"
	.sectionflags	@"SHF_NOTE_NV_CUINFO"
        /*0018*/ 	.short	0x0002
        /*001a*/ 	.short	0x0064
        /*001c*/ 	.short	0x0082
	.zero		2


//--------------------- .nv.info                  --------------------------
	.section	.nv.info,"",@"SHT_CUDA_INFO"
	.align	4


	//----- nvinfo : EIATTR_REGCOUNT
	.align		4
        /*0000*/ 	.byte	0x04, 0x2f
        /*0002*/ 	.short	(.L_1 - .L_0)
	.align		4
.L_0:
        /*0004*/ 	.word	index@(_Z7bmk_addPiS_S_)
        /*0008*/ 	.word	0x0000000c


	//----- nvinfo : EIATTR_FRAME_SIZE
	.align		4
.L_1:
        /*000c*/ 	.byte	0x04, 0x11
        /*000e*/ 	.short	(.L_3 - .L_2)
	.align		4
.L_2:
        /*0010*/ 	.word	index@(_Z7bmk_addPiS_S_)
        /*0014*/ 	.word	0x00000000


	//----- nvinfo : EIATTR_MIN_STACK_SIZE
	.align		4
.L_3:
        /*0018*/ 	.byte	0x04, 0x12
        /*001a*/ 	.short	(.L_5 - .L_4)
	.align		4
.L_4:
        /*001c*/ 	.word	index@(_Z7bmk_addPiS_S_)
        /*0020*/ 	.word	0x00000000
.L_5:


//--------------------- .nv.compat                --------------------------
	.section	.nv.compat,"",@"SHT_CUDA_COMPAT_INFO"
	.align	4
        /*0000*/ 	.byte	0x02, 0x09, 0x00, 0x00, 0x02, 0x02, 0x01, 0x00, 0x02, 0x05, 0x05, 0x00, 0x03, 0x07, 0x01, 0x01
        /*0010*/ 	.byte	0x02, 0x03, 0x00, 0x00, 0x02, 0x06, 0x01, 0x00, 0x04, 0x0b, 0x08, 0x00, 0x09, 0x00, 0x00, 0x00
        /*0020*/ 	.byte	0x00, 0x00, 0x00, 0x00


//--------------------- .nv.info._Z7bmk_addPiS_S_ --------------------------
	.section	.nv.info._Z7bmk_addPiS_S_,"",@"SHT_CUDA_INFO"
	.sectionflags	@""
	.align	4


	//----- nvinfo : EIATTR_CUDA_API_VERSION
	.align		4
        /*0000*/ 	.byte	0x04, 0x37
        /*0002*/ 	.short	(.L_7 - .L_6)
.L_6:
        /*0004*/ 	.word	0x00000082


	//----- nvinfo : EIATTR_KPARAM_INFO
	.align		4
.L_7:
        /*0008*/ 	.byte	0x04, 0x17
        /*000a*/ 	.short	(.L_9 - .L_8)
.L_8:
        /*000c*/ 	.word	0x00000000
        /*0010*/ 	.short	0x0002
        /*0012*/ 	.short	0x0010
        /*0014*/ 	.byte	0x00, 0xf5, 0x21, 0x00


	//----- nvinfo : EIATTR_KPARAM_INFO
	.align		4
.L_9:
        /*0018*/ 	.byte	0x04, 0x17
        /*001a*/ 	.short	(.L_11 - .L_10)
.L_10:
        /*001c*/ 	.word	0x00000000
        /*0020*/ 	.short	0x0001
        /*0022*/ 	.short	0x0008
        /*0024*/ 	.byte	0x00, 0xf5, 0x21, 0x00


	//----- nvinfo : EIATTR_KPARAM_INFO
	.align		4
.L_11:
        /*0028*/ 	.byte	0x04, 0x17
        /*002a*/ 	.short	(.L_13 - .L_12)
.L_12:
        /*002c*/ 	.word	0x00000000
        /*0030*/ 	.short	0x0000
        /*0032*/ 	.short	0x0000
        /*0034*/ 	.byte	0x00, 0xf5, 0x21, 0x00


	//----- nvinfo : EIATTR_SPARSE_MMA_MASK
	.align		4
.L_13:
        /*0038*/ 	.byte	0x03, 0x50
        /*003a*/ 	.short	0x0000


	//----- nvinfo : EIATTR_MAXREG_COUNT
	.align		4
        /*003c*/ 	.byte	0x03, 0x1b
        /*003e*/ 	.short	0x00ff


	//----- nvinfo : EIATTR_MERCURY_ISA_VERSION
	.align		4
        /*0040*/ 	.byte	0x03, 0x5f
        /*0042*/ 	.short	0x0101


	//----- nvinfo : EIATTR_VRC_CTA_INIT_COUNT
	.align		4
        /*0044*/ 	.byte	0x02, 0x4a
	.zero		1
	.zero		1


	//----- nvinfo : EIATTR_EXIT_INSTR_OFFSETS
	.align		4
        /*0048*/ 	.byte	0x04, 0x1c
        /*004a*/ 	.short	(.L_15 - .L_14)


	//   ....[0]....
.L_14:
        /*004c*/ 	.word	0x00000100


	//----- nvinfo : EIATTR_CBANK_PARAM_SIZE
	.align		4
.L_15:
        /*0050*/ 	.byte	0x03, 0x19
        /*0052*/ 	.short	0x0018


	//----- nvinfo : EIATTR_PARAM_CBANK
	.align		4
        /*0054*/ 	.byte	0x04, 0x0a
        /*0056*/ 	.short	(.L_17 - .L_16)
	.align		4
.L_16:
        /*0058*/ 	.word	index@(.nv.constant0._Z7bmk_addPiS_S_)
        /*005c*/ 	.short	0x0380
        /*005e*/ 	.short	0x0018


	//----- nvinfo : EIATTR_SW_WAR
	.align		4
.L_17:
        /*0060*/ 	.byte	0x04, 0x36
        /*0062*/ 	.short	(.L_19 - .L_18)
.L_18:
        /*0064*/ 	.word	0x00000008
.L_19:


//--------------------- .nv.callgraph             --------------------------
	.section	.nv.callgraph,"",@"SHT_CUDA_CALLGRAPH"
	.align	4
	.sectionentsize	8
	.align		4
        /*0000*/ 	.word	0x00000000
	.align		4
        /*0004*/ 	.word	0xffffffff
	.align		4
        /*0008*/ 	.word	0x00000000
	.align		4
        /*000c*/ 	.word	0xfffffffe
	.align		4
        /*0010*/ 	.word	0x00000000
	.align		4
        /*0014*/ 	.word	0xfffffffd
	.align		4
        /*0018*/ 	.word	0x00000000
	.align		4
        /*001c*/ 	.word	0xfffffffc


//--------------------- .text._Z7bmk_addPiS_S_    --------------------------
	.section	.text._Z7bmk_addPiS_S_,"ax",@progbits
	.align	128
        .global         _Z7bmk_addPiS_S_
        .type           _Z7bmk_addPiS_S_,@function
        .size           _Z7bmk_addPiS_S_,(.L_x_1 - _Z7bmk_addPiS_S_)
        .other          _Z7bmk_addPiS_S_,@"STO_CUDA_ENTRY STV_DEFAULT"
_Z7bmk_addPiS_S_:
.text._Z7bmk_addPiS_S_:
[----:B------:R-:W-:Y:S01]  /*0000*/  LDC R1, c[0x0][0x37c] ;  /* 0x0000df00ff017b82 */ /* 0x000fe20000000800 */
[----:B------:R-:W0:Y:S07]  /*0010*/  S2R R9, SR_CTAID.X ;  /* 0x0000000000097919 */ /* 0x000e2e0000002500 */
[----:B------:R-:W1:Y:S01]  /*0020*/  LDC.64 R2, c[0x0][0x380] ;  /* 0x0000e000ff027b82 */ /* 0x000e620000000a00 */
[----:B------:R-:W0:Y:S01]  /*0030*/  LDCU UR6, c[0x0][0x360] ;  /* 0x00006c00ff0677ac */ /* 0x000e220008000800 */
[----:B------:R-:W0:Y:S01]  /*0040*/  S2R R0, SR_TID.X ;  /* 0x0000000000007919 */ /* 0x000e220000002100 */
[----:B------:R-:W2:Y:S05]  /*0050*/  LDCU.64 UR4, c[0x0][0x358] ;  /* 0x00006b00ff0477ac */ /* 0x000eaa0008000a00 */
[----:B------:R-:W3:Y:S08]  /*0060*/  LDC.64 R4, c[0x0][0x388] ;  /* 0x0000e200ff047b82 */ /* 0x000ef00000000a00 */
[----:B------:R-:W4:Y:S01]  /*0070*/  LDC.64 R6, c[0x0][0x390] ;  /* 0x0000e400ff067b82 */ /* 0x000f220000000a00 */
[----:B0-----:R-:W-:-:S04]  /*0080*/  IMAD R9, R9, UR6, R0 ;  /* 0x0000000609097c24 */ /* 0x001fc8000f8e0200 */
[----:B-1----:R-:W-:-:S04]  /*0090*/  IMAD.WIDE R2, R9, 0x4, R2 ;  /* 0x0000000409027825 */ /* 0x002fc800078e0202 */
[C---:B---3--:R-:W-:Y:S02]  /*00a0*/  IMAD.WIDE R4, R9.reuse, 0x4, R4 ;  /* 0x0000000409047825 */ /* 0x048fe400078e0204 */
[----:B--2---:R-:W2:Y:S04]  /*00b0*/  LDG.E R2, desc[UR4][R2.64] ;  /* 0x0000000402027981 */ /* 0x004ea8000c1e1900 */
[----:B------:R-:W2:Y:S01]  /*00c0*/  LDG.E R5, desc[UR4][R4.64] ;  /* 0x0000000404057981 */ /* 0x000ea2000c1e1900 */
[----:B----4-:R-:W-:Y:S01]  /*00d0*/  IMAD.WIDE R6, R9, 0x4, R6 ;  /* 0x0000000409067825 */ /* 0x010fe200078e0206 */
[----:B--2---:R-:W-:-:S05]  /*00e0*/  IADD3 R9, PT, PT, R2, R5, RZ ;  /* 0x0000000502097210 */ /* 0x004fca0007ffe0ff */
[----:B------:R-:W-:Y:S01]  /*00f0*/  STG.E desc[UR4][R6.64], R9 ;  /* 0x0000000906007986 */ /* 0x000fe2000c101904 */
[----:B------:R-:W-:Y:S05]  /*0100*/  EXIT ;  /* 0x000000000000794d */ /* 0x000fea0003800000 */
.L_x_0:
[----:B------:R-:W-:-:S00]  /*0110*/  BRA `(.L_x_0) ;  /* 0xfffffffc00fc7947 */ /* 0x000fc0000383ffff */
[----:B------:R-:W-:-:S00]  /*0120*/  NOP ;  /* 0x0000000000007918 */ /* 0x000fc00000000000 */
        /* <DEDUP_REMOVED lines=13> */
.L_x_1:


//--------------------- .nv.shared.reserved.0     --------------------------
	.section	.nv.shared.reserved.0,"aw",@nobits
	.weak		__nv_reservedSMEM_offset_0_alias
	.size		__nv_reservedSMEM_offset_0_alias, 0, 64
	.other		__nv_reservedSMEM_offset_0_alias,@"STO_CUDA_RESERVED_SHARED STV_DEFAULT"
__nv_reservedSMEM_offset_0_alias:
	.zero		0
	.zero		64


//--------------------- .nv.constant0._Z7bmk_addPiS_S_ --------------------------
	.section	.nv.constant0._Z7bmk_addPiS_S_,"a",@progbits
	.sectionflags	@""
	.align	4
.nv.constant0._Z7bmk_addPiS_S_:
	.zero		920


//--------------------- SYMBOLS --------------------------

	.type		.nv.reservedSmem.offset0,@object
	.size		.nv.reservedSmem.offset0,0x4
